	.headerflags	@"EF_CUDA_TEXMODE_UNIFIED EF_CUDA_64BIT_ADDRESS EF_CUDA_ACCELERATORS EF_CUDA_SM90 EF_CUDA_VIRTUAL_SM(EF_CUDA_SM90)"
	.elftype	@"ET_EXEC"


//--------------------- .nv.info                  --------------------------
	.section	.nv.info,"",@"SHT_CUDA_INFO"
	.align	4


	//----- nvinfo : EIATTR_REGCOUNT
	.align		4
        /*0000*/ 	.byte	0x04, 0x2f
        /*0002*/ 	.short	(.L_3 - .L_2)
	.align		4
.L_2:
        /*0004*/ 	.word	index@(triton_poi_fused__native_batch_norm_legit_no_training_cat_relu_12)
        /*0008*/ 	.word	0x00000020


	//----- nvinfo : EIATTR_MIN_STACK_SIZE
	.align		4
.L_3:
        /*000c*/ 	.byte	0x04, 0x12
        /*000e*/ 	.short	(.L_5 - .L_4)
	.align		4
.L_4:
        /*0010*/ 	.word	index@(triton_poi_fused__native_batch_norm_legit_no_training_cat_relu_12)
        /*0014*/ 	.word	0x00000000


	//----- nvinfo : EIATTR_FRAME_SIZE
	.align		4
.L_5:
        /*0018*/ 	.byte	0x04, 0x11
        /*001a*/ 	.short	(.L_7 - .L_6)
	.align		4
.L_6:
        /*001c*/ 	.word	index@(triton_poi_fused__native_batch_norm_legit_no_training_cat_relu_12)
        /*0020*/ 	.word	0x00000000


	//----- nvinfo : EIATTR_MIN_STACK_SIZE
	.align		4
.L_7:
        /*0024*/ 	.byte	0x04, 0x12
        /*0026*/ 	.short	(.L_9 - .L_8)
	.align		4
.L_8:
        /*0028*/ 	.word	index@(triton_poi_fused__native_batch_norm_legit_no_training_cat_relu_12)
        /*002c*/ 	.word	0x00000000
.L_9:


//--------------------- .nv.info.triton_poi_fused__native_batch_norm_legit_no_training_cat_relu_12 --------------------------
	.section	.nv.info.triton_poi_fused__native_batch_norm_legit_no_training_cat_relu_12,"",@"SHT_CUDA_INFO"
	.sectionflags	@""
	.align	4


	//----- nvinfo : EIATTR_CUDA_API_VERSION
	.align		4
        /*0000*/ 	.byte	0x04, 0x37
        /*0002*/ 	.short	(.L_11 - .L_10)
.L_10:
        /*0004*/ 	.word	0x0000007c


	//----- nvinfo : EIATTR_KPARAM_INFO
	.align		4
.L_11:
        /*0008*/ 	.byte	0x04, 0x17
        /*000a*/ 	.short	(.L_13 - .L_12)
.L_12:
        /*000c*/ 	.word	0x00000000
        /*0010*/ 	.short	0x0008
        /*0012*/ 	.short	0x0040
        /*0014*/ 	.byte	0x00, 0xf0, 0x11, 0x00


	//----- nvinfo : EIATTR_KPARAM_INFO
	.align		4
.L_13:
        /*0018*/ 	.byte	0x04, 0x17
        /*001a*/ 	.short	(.L_15 - .L_14)
.L_14:
        /*001c*/ 	.word	0x00000000
        /*0020*/ 	.short	0x0007
        /*0022*/ 	.short	0x0038
        /*0024*/ 	.byte	0x00, 0xf4, 0x21, 0x00


	//----- nvinfo : EIATTR_KPARAM_INFO
	.align		4
.L_15:
        /*0028*/ 	.byte	0x04, 0x17
        /*002a*/ 	.short	(.L_17 - .L_16)
.L_16:
        /*002c*/ 	.word	0x00000000
        /*0030*/ 	.short	0x0006
        /*0032*/ 	.short	0x0030
        /*0034*/ 	.byte	0x00, 0xf4, 0x21, 0x00


	//----- nvinfo : EIATTR_KPARAM_INFO
	.align		4
.L_17:
        /*0038*/ 	.byte	0x04, 0x17
        /*003a*/ 	.short	(.L_19 - .L_18)
.L_18:
        /*003c*/ 	.word	0x00000000
        /*0040*/ 	.short	0x0005
        /*0042*/ 	.short	0x0028
        /*0044*/ 	.byte	0x00, 0xf4, 0x21, 0x00


	//----- nvinfo : EIATTR_KPARAM_INFO
	.align		4
.L_19:
        /*0048*/ 	.byte	0x04, 0x17
        /*004a*/ 	.short	(.L_21 - .L_20)
.L_20:
        /*004c*/ 	.word	0x00000000
        /*0050*/ 	.short	0x0004
        /*0052*/ 	.short	0x0020
        /*0054*/ 	.byte	0x00, 0xf4, 0x21, 0x00


	//----- nvinfo : EIATTR_KPARAM_INFO
	.align		4
.L_21:
        /*0058*/ 	.byte	0x04, 0x17
        /*005a*/ 	.short	(.L_23 - .L_22)
.L_22:
        /*005c*/ 	.word	0x00000000
        /*0060*/ 	.short	0x0003
        /*0062*/ 	.short	0x0018
        /*0064*/ 	.byte	0x00, 0xf4, 0x21, 0x00


	//----- nvinfo : EIATTR_KPARAM_INFO
	.align		4
.L_23:
        /*0068*/ 	.byte	0x04, 0x17
        /*006a*/ 	.short	(.L_25 - .L_24)
.L_24:
        /*006c*/ 	.word	0x00000000
        /*0070*/ 	.short	0x0002
        /*0072*/ 	.short	0x0010
        /*0074*/ 	.byte	0x00, 0xf4, 0x21, 0x00


	//----- nvinfo : EIATTR_KPARAM_INFO
	.align		4
.L_25:
        /*0078*/ 	.byte	0x04, 0x17
        /*007a*/ 	.short	(.L_27 - .L_26)
.L_26:
        /*007c*/ 	.word	0x00000000
        /*0080*/ 	.short	0x0001
        /*0082*/ 	.short	0x0008
        /*0084*/ 	.byte	0x00, 0xf4, 0x21, 0x00


	//----- nvinfo : EIATTR_KPARAM_INFO
	.align		4
.L_27:
        /*0088*/ 	.byte	0x04, 0x17
        /*008a*/ 	.short	(.L_29 - .L_28)
.L_28:
        /*008c*/ 	.word	0x00000000
        /*0090*/ 	.short	0x0000
        /*0092*/ 	.short	0x0000
        /*0094*/ 	.byte	0x00, 0xf4, 0x21, 0x00


	//----- nvinfo : EIATTR_SPARSE_MMA_MASK
	.align		4
.L_29:
        /*0098*/ 	.byte	0x03, 0x50
        /*009a*/ 	.short	0x0000


	//----- nvinfo : EIATTR_MAXREG_COUNT
	.align		4
        /*009c*/ 	.byte	0x03, 0x1b
        /*009e*/ 	.short	0x00ff


	//----- nvinfo : EIATTR_EXIT_INSTR_OFFSETS
	.align		4
        /*00a0*/ 	.byte	0x04, 0x1c
        /*00a2*/ 	.short	(.L_31 - .L_30)


	//   ....[0]....
.L_30:
        /*00a4*/ 	.word	0x00000bb0


	//----- nvinfo : EIATTR_REQNTID
	.align		4
.L_31:
        /*00a8*/ 	.byte	0x04, 0x10
        /*00aa*/ 	.short	(.L_33 - .L_32)
.L_32:
        /*00ac*/ 	.word	0x00000080
        /*00b0*/ 	.word	0x00000001
        /*00b4*/ 	.word	0x00000001


	//----- nvinfo : EIATTR_CBANK_PARAM_SIZE
	.align		4
.L_33:
        /*00b8*/ 	.byte	0x03, 0x19
        /*00ba*/ 	.short	0x0044


	//----- nvinfo : EIATTR_PARAM_CBANK
	.align		4
        /*00bc*/ 	.byte	0x04, 0x0a
        /*00be*/ 	.short	(.L_35 - .L_34)
	.align		4
.L_34:
        /*00c0*/ 	.word	index@(.nv.constant0.triton_poi_fused__native_batch_norm_legit_no_training_cat_relu_12)
        /*00c4*/ 	.short	0x0210
        /*00c6*/ 	.short	0x0044


	//----- nvinfo : EIATTR_SW_WAR
	.align		4
.L_35:
        /*00c8*/ 	.byte	0x04, 0x36
        /*00ca*/ 	.short	(.L_37 - .L_36)
.L_36:
        /*00cc*/ 	.word	0x00000008
.L_37:


//--------------------- .nv.callgraph             --------------------------
	.section	.nv.callgraph,"",@"SHT_CUDA_CALLGRAPH"
	.align	4
	.sectionentsize	8
	.align		4
        /*0000*/ 	.word	0x00000000
	.align		4
        /*0004*/ 	.word	0xffffffff
	.align		4
        /*0008*/ 	.word	0x00000000
	.align		4
        /*000c*/ 	.word	0xfffffffe
	.align		4
        /*0010*/ 	.word	0x00000000
	.align		4
        /*0014*/ 	.word	0xfffffffd
	.align		4
        /*0018*/ 	.word	0x00000000
	.align		4
        /*001c*/ 	.word	0xfffffffc


//--------------------- .nv.constant4             --------------------------
	.section	.nv.constant4,"a",@progbits
	.align	8
	.align		8
.nv.constant4:
        /*0000*/ 	.dword	_$_str
	.align		8
        /*0008*/ 	.dword	_$_str_$_2


//--------------------- .text.triton_poi_fused__native_batch_norm_legit_no_training_cat_relu_12 --------------------------
	.section	.text.triton_poi_fused__native_batch_norm_legit_no_training_cat_relu_12,"ax",@progbits
	.align	128
        .global         triton_poi_fused__native_batch_norm_legit_no_training_cat_relu_12
        .type           triton_poi_fused__native_batch_norm_legit_no_training_cat_relu_12,@function
        .size           triton_poi_fused__native_batch_norm_legit_no_training_cat_relu_12,(.L_x_1 - triton_poi_fused__native_batch_norm_legit_no_training_cat_relu_12)
        .other          triton_poi_fused__native_batch_norm_legit_no_training_cat_relu_12,@"STO_CUDA_ENTRY STV_DEFAULT"
triton_poi_fused__native_batch_norm_legit_no_training_cat_relu_12:
.text.triton_poi_fused__native_batch_norm_legit_no_training_cat_relu_12:
[----:B------:R-:W-:Y:S01]  /*0000*/  LDC R1, c[0x0][0x28] ;  /* 0x00000a00ff017b82 */ /* 0x000fe20000000800 */
[----:B------:R-:W1:Y:S07]  /*0010*/  S2R R0, SR_TID.X ;  /* 0x0000000000007919 */ /* 0x000e6e0000002100 */
[----:B------:R-:W2:Y:S01]  /*0020*/  LDC.64 R2, c[0x0][0x228] ;  /* 0x00008a00ff027b82 */ /* 0x000ea20000000a00 */
[----:B------:R-:W-:Y:S01]  /*0030*/  ULDC.64 UR4, c[0x0][0x208] ;  /* 0x0000820000047ab9 */ /* 0x000fe20000000a00 */
[----:B------:R-:W-:Y:S01]  /*0040*/  ULDC.64 UR6, c[0x0][0x218] ;  /* 0x0000860000067ab9 */ /* 0x000fe20000000a00 */
[----:B------:R-:W3:Y:S05]  /*0050*/  S2R R21, SR_CTAID.X ;  /* 0x0000000000157919 */ /* 0x000eea0000002500 */
[----:B------:R-:W4:Y:S01]  /*0060*/  LDC.64 R28, c[0x0][0x238] ;  /* 0x00008e00ff1c7b82 */ /* 0x000f220000000a00 */
[----:B-1----:R-:W-:Y:S01]  /*0070*/  IMAD.SHL.U32 R0, R0, 0x4, RZ ;  /* 0x0000000400007824 */ /* 0x002fe200078e00ff */
[----:B---3--:R-:W-:-:S04]  /*0080*/  SHF.R.S32.HI R4, RZ, 0x15, R21 ;  /* 0x00000015ff047819 */ /* 0x008fc80000011415 */
[----:B------:R-:W-:Y:S02]  /*0090*/  LOP3.LUT R0, R0, 0x1fc, RZ, 0xc0, !PT ;  /* 0x000001fc00007812 */ /* 0x000fe400078ec0ff */
[----:B------:R-:W-:-:S03]  /*00a0*/  SGXT R4, R4, 0x1 ;  /* 0x000000010404781a */ /* 0x000fc60000000200 */
[----:B------:R-:W-:-:S04]  /*00b0*/  IMAD R21, R21, 0x400, R0 ;  /* 0x0000040015157824 */ /* 0x000fc800078e0200 */
[----:B------:R-:W-:Y:S01]  /*00c0*/  VIADD R0, R21, 0x200 ;  /* 0x0000020015007836 */ /* 0x000fe20000000000 */
[----:B------:R-:W-:-:S04]  /*00d0*/  LEA.HI R6, R4, R21, RZ, 0xf ;  /* 0x0000001504067211 */ /* 0x000fc800078f78ff */
[----:B------:R-:W-:Y:S02]  /*00e0*/  SHF.R.S32.HI R9, RZ, 0xf, R6 ;  /* 0x0000000fff097819 */ /* 0x000fe40000011406 */
[----:B------:R-:W-:-:S03]  /*00f0*/  LEA.HI R4, R4, R0, RZ, 0xf ;  /* 0x0000000004047211 */ /* 0x000fc600078f78ff */
[----:B------:R-:W-:Y:S01]  /*0100*/  IMAD.HI R7, R9, 0x66666667, RZ ;  /* 0x6666666709077827 */ /* 0x000fe200078e02ff */
[----:B------:R-:W-:-:S04]  /*0110*/  SHF.R.S32.HI R25, RZ, 0xf, R4 ;  /* 0x0000000fff197819 */ /* 0x000fc80000011404 */
[----:B------:R-:W-:Y:S01]  /*0120*/  SHF.R.U32.HI R8, RZ, 0x1f, R7 ;  /* 0x0000001fff087819 */ /* 0x000fe20000011607 */
[----:B------:R-:W-:-:S03]  /*0130*/  IMAD.HI R5, R25, 0x66666667, RZ ;  /* 0x6666666719057827 */ /* 0x000fc600078e02ff */
[----:B------:R-:W-:Y:S02]  /*0140*/  LEA.HI.SX32 R10, R7, R8, 0x1a ;  /* 0x00000008070a7211 */ /* 0x000fe400078fd2ff */
[----:B------:R-:W-:-:S03]  /*0150*/  SHF.R.U32.HI R8, RZ, 0x1f, R5 ;  /* 0x0000001fff087819 */ /* 0x000fc60000011605 */
[----:B------:R-:W-:Y:S01]  /*0160*/  IMAD R9, R10, -0xa0, R9 ;  /* 0xffffff600a097824 */ /* 0x000fe200078e0209 */
[----:B------:R-:W-:-:S03]  /*0170*/  LEA.HI.SX32 R8, R5, R8, 0x1a ;  /* 0x0000000805087211 */ /* 0x000fc600078fd2ff */
[----:B--2---:R-:W-:-:S04]  /*0180*/  IMAD.WIDE R10, R9, 0x4, R2 ;  /* 0x00000004090a7825 */ /* 0x004fc800078e0202 */
[----:B------:R-:W-:Y:S02]  /*0190*/  IMAD R25, R8, -0xa0, R25 ;  /* 0xffffff6008197824 */ /* 0x000fe400078e0219 */
[----:B------:R1:W2:Y:S02]  /*01a0*/  LDG.E.EL R10, desc[UR4][R10.64] ;  /* 0x000000040a0a7981 */ /* 0x0002a4000c2e1900 */
[----:B------:R-:W-:-:S06]  /*01b0*/  IMAD.WIDE R2, R25, 0x4, R2 ;  /* 0x0000000419027825 */ /* 0x000fcc00078e0202 */
[----:B------:R3:W5:Y:S01]  /*01c0*/  LDG.E.EL R2, desc[UR4][R2.64] ;  /* 0x0000000402027981 */ /* 0x000762000c2e1900 */
[----:B------:R-:W-:Y:S01]  /*01d0*/  IMAD.HI R8, R21, 0x66666667, RZ ;  /* 0x6666666715087827 */ /* 0x000fe200078e02ff */
[----:B------:R-:W-:-:S03]  /*01e0*/  LOP3.LUT R12, R6, 0xffff8000, RZ, 0xc0, !PT ;  /* 0xffff8000060c7812 */ /* 0x000fc600078ec0ff */
[----:B-1----:R-:W-:Y:S01]  /*01f0*/  IMAD.SHL.U32 R11, R9, 0x8000, RZ ;  /* 0x00008000090b7824 */ /* 0x002fe200078e00ff */
[----:B------:R-:W-:Y:S01]  /*0200*/  SHF.R.U32.HI R7, RZ, 0x1f, R8 ;  /* 0x0000001fff077819 */ /* 0x000fe20000011608 */
[----:B------:R-:W-:-:S03]  /*0210*/  IMAD.IADD R12, R21, 0x1, -R12 ;  /* 0x00000001150c7824 */ /* 0x000fc600078e0a0c */
[----:B------:R-:W-:Y:S02]  /*0220*/  LEA.HI.SX32 R8, R8, R7, 0xb ;  /* 0x0000000708087211 */ /* 0x000fe400078f5aff */
[----:B------:R-:W-:Y:S02]  /*0230*/  SHF.R.S32.HI R16, RZ, 0x1f, R12 ;  /* 0x0000001fff107819 */ /* 0x000fe4000001140c */
[----:B------:R-:W-:Y:S01]  /*0240*/  SHF.R.S32.HI R14, RZ, 0x1f, R11 ;  /* 0x0000001fff0e7819 */ /* 0x000fe2000001140b */
[----:B--2---:R-:W-:Y:S01]  /*0250*/  FADD R5, R10, 9.9999997473787516356e-06 ;  /* 0x3727c5ac0a057421 */ /* 0x004fe20000000000 */
[----:B------:R-:W-:-:S05]  /*0260*/  IMAD.HI R10, R0, 0x66666667, RZ ;  /* 0x66666667000a7827 */ /* 0x000fca00078e02ff */
[----:B------:R-:W1:Y:S01]  /*0270*/  MUFU.SQRT R5, R5 ;  /* 0x0000000500057308 */ /* 0x000e620000002000 */
[----:B---3--:R-:W-:Y:S01]  /*0280*/  SHF.R.U32.HI R3, RZ, 0x1f, R10 ;  /* 0x0000001fff037819 */ /* 0x008fe2000001160a */
[----:B-----5:R-:W-:Y:S01]  /*0290*/  FADD R13, R2, 9.9999997473787516356e-06 ;  /* 0x3727c5ac020d7421 */ /* 0x020fe20000000000 */
[----:B------:R-:W-:-:S05]  /*02a0*/  IMAD R2, R8, 0x60000, RZ ;  /* 0x0006000008027824 */ /* 0x000fca00078e02ff */
[----:B------:R2:W3:Y:S01]  /*02b0*/  MUFU.SQRT R6, R13 ;  /* 0x0000000d00067308 */ /* 0x0004e20000002000 */
[--C-:B------:R-:W-:Y:S02]  /*02c0*/  IADD3 R7, P2, P4, R11, R12, R2.reuse ;  /* 0x0000000c0b077210 */ /* 0x100fe40007c5e002 */
[----:B------:R-:W-:Y:S02]  /*02d0*/  SHF.R.S32.HI R15, RZ, 0x1f, R2 ;  /* 0x0000001fff0f7819 */ /* 0x000fe40000011402 */
[C---:B-1----:R-:W-:Y:S02]  /*02e0*/  FSETP.GT.AND P3, PT, R5.reuse, 8.50705917302346158658e+37, PT ;  /* 0x7e8000000500780b */ /* 0x042fe40003f64000 */
[C---:B------:R-:W-:Y:S02]  /*02f0*/  FSETP.GEU.AND P1, PT, R5.reuse, 1.175494350822287508e-38, PT ;  /* 0x008000000500780b */ /* 0x040fe40003f2e000 */
[----:B--2---:R-:W-:Y:S02]  /*0300*/  LEA.HI.SX32 R13, R10, R3, 0xb ;  /* 0x000000030a0d7211 */ /* 0x004fe400078f5aff */
[----:B------:R-:W-:Y:S01]  /*0310*/  LOP3.LUT R3, R4, 0xffff8000, RZ, 0xc0, !PT ;  /* 0xffff800004037812 */ /* 0x000fe200078ec0ff */
[----:B------:R-:W-:Y:S01]  /*0320*/  IMAD.MOV.U32 R4, RZ, RZ, 0x3e800000 ;  /* 0x3e800000ff047424 */ /* 0x000fe200078e00ff */
[----:B------:R-:W-:Y:S01]  /*0330*/  IADD3.X R14, R14, R16, R15, P2, P4 ;  /* 0x000000100e0e7210 */ /* 0x000fe200017e840f */
[----:B------:R-:W1:Y:S01]  /*0340*/  LDC.64 R10, c[0x0][0x230] ;  /* 0x00008c00ff0a7b82 */ /* 0x000e620000000a00 */
[----:B---3--:R-:W-:Y:S01]  /*0350*/  FSETP.GT.AND P0, PT, R6, 8.50705917302346158658e+37, PT ;  /* 0x7e8000000600780b */ /* 0x008fe20003f04000 */
[----:B------:R-:W-:Y:S01]  /*0360*/  IMAD.IADD R16, R0, 0x1, -R3 ;  /* 0x0000000100107824 */ /* 0x000fe200078e0a03 */
[----:B------:R-:W-:Y:S01]  /*0370*/  FSETP.GEU.AND P2, PT, R6, 1.175494350822287508e-38, PT ;  /* 0x008000000600780b */ /* 0x000fe20003f4e000 */
[----:B------:R-:W-:Y:S01]  /*0380*/  @P3 FMUL R5, R5, 0.25 ;  /* 0x3e80000005053820 */ /* 0x000fe20000400000 */
[----:B------:R-:W-:Y:S01]  /*0390*/  IMAD R0, R13, -0x500000, R0 ;  /* 0xffb000000d007824 */ /* 0x000fe200078e0200 */
[----:B------:R-:W-:-:S02]  /*03a0*/  FSEL R18, R4, 1, P3 ;  /* 0x3f80000004127808 */ /* 0x000fc40001800000 */
[----:B------:R-:W-:Y:S01]  /*03b0*/  @!P1 FMUL R5, R5, 16777216 ;  /* 0x4b80000005059820 */ /* 0x000fe20000400000 */
[----:B------:R-:W2:Y:S01]  /*03c0*/  LDC.64 R2, c[0x0][0x220] ;  /* 0x00008800ff027b82 */ /* 0x000ea20000000a00 */
[C---:B------:R-:W-:Y:S01]  /*03d0*/  IMAD R15, R13.reuse, 0x4a0000, R0 ;  /* 0x004a00000d0f7824 */ /* 0x040fe200078e0200 */
[----:B------:R-:W-:Y:S01]  /*03e0*/  SHF.R.S32.HI R19, RZ, 0x1f, R16 ;  /* 0x0000001fff137819 */ /* 0x000fe20000011410 */
[----:B------:R-:W3:Y:S01]  /*03f0*/  MUFU.RCP R23, R5 ;  /* 0x0000000500177308 */ /* 0x000ee20000001000 */
[----:B------:R-:W-:Y:S02]  /*0400*/  IMAD R0, R13, 0x60000, RZ ;  /* 0x000600000d007824 */ /* 0x000fe400078e02ff */
[----:B------:R-:W-:Y:S01]  /*0410*/  @!P1 FMUL R18, R18, 16777216 ;  /* 0x4b80000012129820 */ /* 0x000fe20000400000 */
[----:B------:R-:W-:Y:S02]  /*0420*/  IMAD.SHL.U32 R13, R25, 0x8000, RZ ;  /* 0x00008000190d7824 */ /* 0x000fe400078e00ff */
[----:B------:R-:W-:Y:S01]  /*0430*/  @P0 FMUL R6, R6, 0.25 ;  /* 0x3e80000006060820 */ /* 0x000fe20000400000 */
[----:B------:R-:W-:-:S02]  /*0440*/  LEA R12, P3, R7, UR6, 0x2 ;  /* 0x00000006070c7c11 */ /* 0x000fc4000f8610ff */
[--C-:B------:R-:W-:Y:S01]  /*0450*/  SHF.R.S32.HI R20, RZ, 0x1f, R0.reuse ;  /* 0x0000001fff147819 */ /* 0x100fe20000011400 */
[----:B------:R-:W-:Y:S01]  /*0460*/  @!P2 FMUL R6, R6, 16777216 ;  /* 0x4b8000000606a820 */ /* 0x000fe20000400000 */
[----:B------:R-:W-:Y:S02]  /*0470*/  IADD3 R16, P4, P5, R13, R16, R0 ;  /* 0x000000100d107210 */ /* 0x000fe40007d9e000 */
[----:B------:R-:W-:Y:S01]  /*0480*/  SHF.R.S32.HI R17, RZ, 0x1f, R13 ;  /* 0x0000001fff117819 */ /* 0x000fe2000001140d */
[----:B------:R-:W5:Y:S01]  /*0490*/  MUFU.RCP R0, R6 ;  /* 0x0000000600007308 */ /* 0x000f620000001000 */
[----:B------:R-:W-:Y:S01]  /*04a0*/  FSEL R13, R4, 1, P0 ;  /* 0x3f800000040d7808 */ /* 0x000fe20000000000 */
[----:B-1----:R-:W-:Y:S01]  /*04b0*/  IMAD.WIDE R26, R9, 0x4, R10 ;  /* 0x00000004091a7825 */ /* 0x002fe200078e020a */
[----:B------:R-:W-:-:S03]  /*04c0*/  IADD3.X R17, R17, R19, R20, P4, P5 ;  /* 0x0000001311117210 */ /* 0x000fc600027ea414 */
[----:B---3--:R-:W-:Y:S01]  /*04d0*/  FMUL R23, R23, R18 ;  /* 0x0000001217177220 */ /* 0x008fe20000400000 */
[----:B------:R-:W-:Y:S01]  /*04e0*/  ISETP.GT.AND P0, PT, R9, 0x93, PT ;  /* 0x000000930900780c */ /* 0x000fe20003f04270 */
[----:B------:R-:W1:Y:S01]  /*04f0*/  LDC.64 R18, c[0x0][0x210] ;  /* 0x00008400ff127b82 */ /* 0x000e620000000a00 */
[----:B------:R-:W-:Y:S01]  /*0500*/  LEA.HI.X R7, R7, UR7, R14, 0x2, P3 ;  /* 0x0000000707077c11 */ /* 0x000fe200098f140e */
[----:B--2---:R-:W-:-:S04]  /*0510*/  IMAD.WIDE R4, R9, 0x4, R2 ;  /* 0x0000000409047825 */ /* 0x004fc800078e0202 */
[----:B------:R-:W-:Y:S01]  /*0520*/  @!P2 FMUL R13, R13, 16777216 ;  /* 0x4b8000000d0da820 */ /* 0x000fe20000400000 */
[----:B------:R-:W-:Y:S01]  /*0530*/  IMAD.WIDE R2, R25, 0x4, R2 ;  /* 0x0000000419027825 */ /* 0x000fe200078e0202 */
[----:B------:R-:W-:-:S03]  /*0540*/  ISETP.GE.AND P3, PT, R9, 0x94, PT ;  /* 0x000000940900780c */ /* 0x000fc60003f66270 */
[----:B-----5:R-:W-:Y:S01]  /*0550*/  FMUL R0, R0, R13 ;  /* 0x0000000d00007220 */ /* 0x020fe20000400000 */
[----:B------:R2:W3:Y:S01]  /*0560*/  LDG.E.EL R24, desc[UR4][R4.64] ;  /* 0x0000000404187981 */ /* 0x0004e2000c2e1900 */
[C---:B------:R-:W-:Y:S01]  /*0570*/  IMAD R14, R8.reuse, -0x500000, R21 ;  /* 0xffb00000080e7824 */ /* 0x040fe200078e0215 */
[----:B------:R-:W-:Y:S01]  /*0580*/  @P0 IADD3 R12, P1, R12, -0x1000000, RZ ;  /* 0xff0000000c0c0810 */ /* 0x000fe20007f3e0ff */
[----:B------:R-:W-:Y:S01]  /*0590*/  IMAD.WIDE R10, R25, 0x4, R10 ;  /* 0x00000004190a7825 */ /* 0x000fe200078e020a */
[----:B------:R-:W5:Y:S03]  /*05a0*/  LDG.E.EL R2, desc[UR4][R2.64] ;  /* 0x0000000402027981 */ /* 0x000f66000c2e1900 */
[----:B------:R-:W-:Y:S01]  /*05b0*/  IMAD R14, R8, 0x4a0000, R14 ;  /* 0x004a0000080e7824 */ /* 0x000fe200078e020e */
[----:B------:R4:W3:Y:S01]  /*05c0*/  LDG.E.EL R20, desc[UR4][R10.64] ;  /* 0x000000040a147981 */ /* 0x0008e2000c2e1900 */
[----:B------:R-:W-:-:S03]  /*05d0*/  @P0 IADD3.X R13, R7, -0x1, RZ, P1, !PT ;  /* 0xffffffff070d0810 */ /* 0x000fc60000ffe4ff */
[----:B------:R4:W3:Y:S01]  /*05e0*/  LDG.E.EL R3, desc[UR4][R26.64] ;  /* 0x000000041a037981 */ /* 0x0008e2000c2e1900 */
[----:B--2---:R-:W-:Y:S02]  /*05f0*/  CS2R R4, SRZ ;  /* 0x0000000000047805 */ /* 0x004fe4000001ff00 */
[----:B------:R-:W-:Y:S02]  /*0600*/  CS2R R6, SRZ ;  /* 0x0000000000067805 */ /* 0x000fe4000001ff00 */
[----:B0---4-:R-:W-:-:S04]  /*0610*/  CS2R R10, SRZ ;  /* 0x00000000000a7805 */ /* 0x011fc8000001ff00 */
[----:B------:R-:W2:Y:S01]  /*0620*/  @P0 LDG.E.128 R4, desc[UR4][R12.64+-0x280000] ;  /* 0xd80000040c040981 */ /* 0x000ea2000c1e1d00 */
[----:B------:R-:W-:Y:S01]  /*0630*/  IMAD.WIDE R26, R9, 0x4, R28 ;  /* 0x00000004091a7825 */ /* 0x000fe200078e021c */
[----:B------:R-:W-:-:S04]  /*0640*/  CS2R R8, SRZ ;  /* 0x0000000000087805 */ /* 0x000fc8000001ff00 */
[----:B------:R1:W4:Y:S02]  /*0650*/  LDG.E.EL R22, desc[UR4][R26.64] ;  /* 0x000000041a167981 */ /* 0x000324000c2e1900 */
[----:B-1----:R-:W-:-:S05]  /*0660*/  IMAD.WIDE R26, R14, 0x4, R18 ;  /* 0x000000040e1a7825 */ /* 0x002fca00078e0212 */
[----:B------:R0:W3:Y:S01]  /*0670*/  @!P3 LDG.E.128 R8, desc[UR4][R26.64] ;  /* 0x000000041a08b981 */ /* 0x0000e2000c1e1d00 */
[C---:B------:R-:W-:Y:S02]  /*0680*/  ISETP.GT.AND P1, PT, R25.reuse, 0x93, PT ;  /* 0x000000931900780c */ /* 0x040fe40003f24270 */
[----:B------:R-:W-:Y:S01]  /*0690*/  ISETP.GE.AND P2, PT, R25, 0x94, PT ;  /* 0x000000941900780c */ /* 0x000fe20003f46270 */
[----:B------:R-:W-:Y:S01]  /*06a0*/  IMAD.WIDE R18, R15, 0x4, R18 ;  /* 0x000000040f127825 */ /* 0x000fe200078e0212 */
[----:B------:R-:W-:Y:S02]  /*06b0*/  CS2R R12, SRZ ;  /* 0x00000000000c7805 */ /* 0x000fe4000001ff00 */
[----:B------:R-:W-:Y:S02]  /*06c0*/  CS2R R14, SRZ ;  /* 0x00000000000e7805 */ /* 0x000fe4000001ff00 */
[----:B0-----:R-:W-:-:S04]  /*06d0*/  LEA R26, P4, R16, UR6, 0x2 ;  /* 0x00000006101a7c11 */ /* 0x001fc8000f8810ff */
[----:B------:R-:W-:Y:S02]  /*06e0*/  LEA.HI.X R27, R16, UR7, R17, 0x2, P4 ;  /* 0x00000007101b7c11 */ /* 0x000fe4000a0f1411 */
[----:B------:R-:W-:Y:S01]  /*06f0*/  @P1 IADD3 R26, P4, R26, -0x1000000, RZ ;  /* 0xff0000001a1a1810 */ /* 0x000fe20007f9e0ff */
[----:B------:R0:W4:Y:S01]  /*0700*/  @!P2 LDG.E.128 R12, desc[UR4][R18.64] ;  /* 0x00000004120ca981 */ /* 0x000122000c1e1d00 */
[----:B------:R-:W-:Y:S02]  /*0710*/  CS2R R16, SRZ ;  /* 0x0000000000107805 */ /* 0x000fe4000001ff00 */
[----:B------:R-:W-:Y:S02]  /*0720*/  @P1 IADD3.X R27, R27, -0x1, RZ, P4, !PT ;  /* 0xffffffff1b1b1810 */ /* 0x000fe400027fe4ff */
[----:B0-----:R-:W-:-:S06]  /*0730*/  CS2R R18, SRZ ;  /* 0x0000000000127805 */ /* 0x001fcc000001ff00 */
[----:B------:R-:W5:Y:S01]  /*0740*/  @P1 LDG.E.128 R16, desc[UR4][R26.64+-0x280000] ;  /* 0xd80000041a101981 */ /* 0x000f62000c1e1d00 */
[----:B------:R-:W-:-:S05]  /*0750*/  IMAD.WIDE R28, R25, 0x4, R28 ;  /* 0x00000004191c7825 */ /* 0x000fca00078e021c */
[----:B------:R0:W5:Y:S01]  /*0760*/  LDG.E.EL R25, desc[UR4][R28.64] ;  /* 0x000000041c197981 */ /* 0x000162000c2e1900 */
[----:B--2---:R-:W-:Y:S02]  /*0770*/  SEL R4, R4, RZ, P0 ;  /* 0x000000ff04047207 */ /* 0x004fe40000000000 */
[----:B0-----:R-:W-:Y:S02]  /*0780*/  SEL R28, R7, RZ, P0 ;  /* 0x000000ff071c7207 */ /* 0x001fe40000000000 */
[----:B------:R-:W-:Y:S02]  /*0790*/  SEL R6, R6, RZ, P0 ;  /* 0x000000ff06067207 */ /* 0x000fe40000000000 */
[----:B---3--:R-:W-:-:S04]  /*07a0*/  SEL R8, R8, RZ, !P3 ;  /* 0x000000ff08087207 */ /* 0x008fc80005800000 */
[----:B------:R-:W-:Y:S02]  /*07b0*/  SEL R4, R8, R4, !P3 ;  /* 0x0000000408047207 */ /* 0x000fe40005800000 */
[----:B------:R-:W-:Y:S02]  /*07c0*/  SEL R8, R5, RZ, P0 ;  /* 0x000000ff05087207 */ /* 0x000fe40000000000 */
[----:B------:R-:W-:Y:S02]  /*07d0*/  SEL R5, R9, RZ, !P3 ;  /* 0x000000ff09057207 */ /* 0x000fe40005800000 */
[----:B------:R-:W-:Y:S02]  /*07e0*/  SEL R7, R11, RZ, !P3 ;  /* 0x000000ff0b077207 */ /* 0x000fe40005800000 */
[----:B------:R-:W-:Y:S02]  /*07f0*/  SEL R9, R10, RZ, !P3 ;  /* 0x000000ff0a097207 */ /* 0x000fe40005800000 */
[----:B------:R-:W-:-:S02]  /*0800*/  SEL R5, R5, R8, !P3 ;  /* 0x0000000805057207 */ /* 0x000fc40005800000 */
[----:B------:R-:W-:Y:S02]  /*0810*/  SEL R7, R7, R28, !P3 ;  /* 0x0000001c07077207 */ /* 0x000fe40005800000 */
[----:B------:R-:W-:Y:S01]  /*0820*/  SEL R6, R9, R6, !P3 ;  /* 0x0000000609067207 */ /* 0x000fe20005800000 */
[C---:B------:R-:W-:Y:S01]  /*0830*/  FADD R10, -R24.reuse, R5 ;  /* 0x00000005180a7221 */ /* 0x040fe20000000100 */
[C---:B------:R-:W-:Y:S01]  /*0840*/  FADD R8, -R24.reuse, R4 ;  /* 0x0000000418087221 */ /* 0x040fe20000000100 */
[C---:B------:R-:W-:Y:S02]  /*0850*/  FADD R28, -R24.reuse, R7 ;  /* 0x00000007181c7221 */ /* 0x040fe40000000100 */
[----:B------:R-:W-:Y:S01]  /*0860*/  FADD R26, -R24, R6 ;  /* 0x00000006181a7221 */ /* 0x000fe20000000100 */
[C---:B------:R-:W-:Y:S02]  /*0870*/  FMUL R24, R23.reuse, R10 ;  /* 0x0000000a17187220 */ /* 0x040fe40000400000 */
[----:B------:R-:W0:Y:S01]  /*0880*/  LDC.64 R10, c[0x0][0x240] ;  /* 0x00009000ff0a7b82 */ /* 0x000e220000000a00 */
[C---:B------:R-:W-:Y:S01]  /*0890*/  FMUL R29, R23.reuse, R28 ;  /* 0x0000001c171d7220 */ /* 0x040fe20000400000 */
[C---:B------:R-:W-:Y:S01]  /*08a0*/  FMUL R27, R23.reuse, R26 ;  /* 0x0000001a171b7220 */ /* 0x040fe20000400000 */
[----:B------:R-:W-:Y:S01]  /*08b0*/  FMUL R23, R23, R8 ;  /* 0x0000000817177220 */ /* 0x000fe20000400000 */
[----:B----4-:R-:W-:-:S02]  /*08c0*/  SEL R12, R12, RZ, !P2 ;  /* 0x000000ff0c0c7207 */ /* 0x010fc40005000000 */
[----:B------:R-:W-:Y:S02]  /*08d0*/  SEL R13, R13, RZ, !P2 ;  /* 0x000000ff0d0d7207 */ /* 0x000fe40005000000 */
[----:B------:R-:W1:Y:S01]  /*08e0*/  LDC.64 R8, c[0x0][0x248] ;  /* 0x00009200ff087b82 */ /* 0x000e620000000a00 */
[----:B------:R-:W-:Y:S02]  /*08f0*/  SEL R14, R14, RZ, !P2 ;  /* 0x000000ff0e0e7207 */ /* 0x000fe40005000000 */
[----:B-----5:R-:W-:Y:S02]  /*0900*/  @P2 SEL R12, R16, RZ, P1 ;  /* 0x000000ff100c2207 */ /* 0x020fe40000800000 */
[----:B------:R-:W-:Y:S02]  /*0910*/  @P2 SEL R13, R17, RZ, P1 ;  /* 0x000000ff110d2207 */ /* 0x000fe40000800000 */
[----:B------:R-:W-:Y:S02]  /*0920*/  SEL R15, R15, RZ, !P2 ;  /* 0x000000ff0f0f7207 */ /* 0x000fe40005000000 */
[----:B------:R-:W-:-:S02]  /*0930*/  @P2 SEL R14, R18, RZ, P1 ;  /* 0x000000ff120e2207 */ /* 0x000fc40000800000 */
[----:B------:R-:W-:Y:S01]  /*0940*/  @P2 SEL R15, R19, RZ, P1 ;  /* 0x000000ff130f2207 */ /* 0x000fe20000800000 */
[C-C-:B------:R-:W-:Y:S01]  /*0950*/  FFMA R24, R3.reuse, R24, R22.reuse ;  /* 0x0000001803187223 */ /* 0x140fe20000000016 */
[C-C-:B------:R-:W-:Y:S01]  /*0960*/  FFMA R23, R3.reuse, R23, R22.reuse ;  /* 0x0000001703177223 */ /* 0x140fe20000000016 */
[C-C-:B------:R-:W-:Y:S01]  /*0970*/  FFMA R27, R3.reuse, R27, R22.reuse ;  /* 0x0000001b031b7223 */ /* 0x140fe20000000016 */
[----:B------:R-:W-:Y:S01]  /*0980*/  FFMA R29, R3, R29, R22 ;  /* 0x0000001d031d7223 */ /* 0x000fe20000000016 */
[C---:B------:R-:W-:Y:S01]  /*0990*/  FADD R17, -R2.reuse, R13 ;  /* 0x0000000d02117221 */ /* 0x040fe20000000100 */
[C---:B------:R-:W-:Y:S01]  /*09a0*/  FADD R3, -R2.reuse, R12 ;  /* 0x0000000c02037221 */ /* 0x040fe20000000100 */
[C---:B------:R-:W-:Y:S01]  /*09b0*/  FADD R19, -R2.reuse, R14 ;  /* 0x0000000e02137221 */ /* 0x040fe20000000100 */
[----:B------:R-:W-:Y:S01]  /*09c0*/  FADD R2, -R2, R15 ;  /* 0x0000000f02027221 */ /* 0x000fe20000000100 */
[C---:B------:R-:W-:Y:S01]  /*09d0*/  FMUL R17, R0.reuse, R17 ;  /* 0x0000001100117220 */ /* 0x040fe20000400000 */
[C---:B------:R-:W-:Y:S01]  /*09e0*/  FMUL R16, R0.reuse, R3 ;  /* 0x0000000300107220 */ /* 0x040fe20000400000 */
[C---:B------:R-:W-:Y:S01]  /*09f0*/  FMUL R18, R0.reuse, R19 ;  /* 0x0000001300127220 */ /* 0x040fe20000400000 */
[----:B------:R-:W-:Y:S01]  /*0a00*/  FMUL R2, R0, R2 ;  /* 0x0000000200027220 */ /* 0x000fe20000400000 */
[C-C-:B------:R-:W-:Y:S01]  /*0a10*/  FFMA R17, R20.reuse, R17, R25.reuse ;  /* 0x0000001114117223 */ /* 0x140fe20000000019 */
[C-C-:B------:R-:W-:Y:S01]  /*0a20*/  FFMA R0, R20.reuse, R16, R25.reuse ;  /* 0x0000001014007223 */ /* 0x140fe20000000019 */
[C-C-:B------:R-:W-:Y:S01]  /*0a30*/  FFMA R18, R20.reuse, R18, R25.reuse ;  /* 0x0000001214127223 */ /* 0x140fe20000000019 */
[----:B------:R-:W-:Y:S01]  /*0a40*/  FFMA R19, R20, R2, R25 ;  /* 0x0000000214137223 */ /* 0x000fe20000000019 */
[----:B------:R-:W-:Y:S01]  /*0a50*/  FSETP.GEU.AND P6, PT, R29, RZ, PT ;  /* 0x000000ff1d00720b */ /* 0x000fe20003fce000 */
[----:B0-----:R-:W-:Y:S01]  /*0a60*/  IMAD.WIDE R2, R21, 0x4, R10 ;  /* 0x0000000415027825 */ /* 0x001fe200078e020a */
[----:B------:R-:W-:-:S02]  /*0a70*/  FSETP.GEU.AND P0, PT, R27, RZ, PT ;  /* 0x000000ff1b00720b */ /* 0x000fc40003f0e000 */
[----:B------:R-:W-:Y:S02]  /*0a80*/  SEL R11, R29, RZ, P6 ;  /* 0x000000ff1d0b7207 */ /* 0x000fe40003000000 */
[----:B------:R-:W-:Y:S02]  /*0a90*/  FSETP.GEU.AND P1, PT, R24, RZ, PT ;  /* 0x000000ff1800720b */ /* 0x000fe40003f2e000 */
[----:B------:R-:W-:Y:S02]  /*0aa0*/  FSETP.GEU.AND P2, PT, R23, RZ, PT ;  /* 0x000000ff1700720b */ /* 0x000fe40003f4e000 */
[----:B------:R-:W-:Y:S02]  /*0ab0*/  FSETP.GEU.AND P3, PT, R19, RZ, PT ;  /* 0x000000ff1300720b */ /* 0x000fe40003f6e000 */
[----:B------:R-:W-:Y:S02]  /*0ac0*/  FSETP.GEU.AND P4, PT, R18, RZ, PT ;  /* 0x000000ff1200720b */ /* 0x000fe40003f8e000 */
[----:B------:R-:W-:-:S02]  /*0ad0*/  FSETP.GEU.AND P5, PT, R17, RZ, PT ;  /* 0x000000ff1100720b */ /* 0x000fc40003fae000 */
[----:B------:R-:W-:Y:S01]  /*0ae0*/  FSETP.GEU.AND P6, PT, R0, RZ, PT ;  /* 0x000000ff0000720b */ /* 0x000fe20003fce000 */
[----:B-1----:R-:W-:Y:S01]  /*0af0*/  IMAD.WIDE R20, R21, 0x4, R8 ;  /* 0x0000000415147825 */ /* 0x002fe200078e0208 */
[----:B------:R-:W-:Y:S02]  /*0b00*/  SEL R10, R27, RZ, P0 ;  /* 0x000000ff1b0a7207 */ /* 0x000fe40000000000 */
[----:B------:R-:W-:Y:S02]  /*0b10*/  SEL R9, R24, RZ, P1 ;  /* 0x000000ff18097207 */ /* 0x000fe40000800000 */
[----:B------:R-:W-:Y:S02]  /*0b20*/  SEL R8, R23, RZ, P2 ;  /* 0x000000ff17087207 */ /* 0x000fe40001000000 */
[----:B------:R-:W-:Y:S02]  /*0b30*/  SEL R19, R19, RZ, P3 ;  /* 0x000000ff13137207 */ /* 0x000fe40001800000 */
[----:B------:R-:W-:-:S02]  /*0b40*/  SEL R18, R18, RZ, P4 ;  /* 0x000000ff12127207 */ /* 0x000fc40002000000 */
[----:B------:R-:W-:Y:S02]  /*0b50*/  SEL R17, R17, RZ, P5 ;  /* 0x000000ff11117207 */ /* 0x000fe40002800000 */
[----:B------:R-:W-:Y:S01]  /*0b60*/  SEL R16, R0, RZ, P6 ;  /* 0x000000ff00107207 */ /* 0x000fe20003000000 */
[----:B------:R-:W-:Y:S04]  /*0b70*/  STG.E.128 desc[UR4][R2.64], R4 ;  /* 0x0000000402007986 */ /* 0x000fe8000c101d04 */
[----:B------:R-:W-:Y:S04]  /*0b80*/  STG.E.128 desc[UR4][R2.64+0x800], R12 ;  /* 0x0008000c02007986 */ /* 0x000fe8000c101d04 */
[----:B------:R-:W-:Y:S04]  /*0b90*/  STG.E.128 desc[UR4][R20.64], R8 ;  /* 0x0000000814007986 */ /* 0x000fe8000c101d04 */
[----:B------:R-:W-:Y:S01]  /*0ba0*/  STG.E.128 desc[UR4][R20.64+0x800], R16 ;  /* 0x0008001014007986 */ /* 0x000fe2000c101d04 */
[----:B------:R-:W-:Y:S05]  /*0bb0*/  EXIT ;  /* 0x000000000000794d */ /* 0x000fea0003800000 */
.L_x_0:
[----:B------:R-:W-:-:S00]  /*0bc0*/  BRA `(.L_x_0) ;  /* 0xfffffffc00fc7947 */ /* 0x000fc0000383ffff */
[----:B------:R-:W-:-:S00]  /*0bd0*/  NOP ;  /* 0x0000000000007918 */ /* 0x000fc00000000000 */
        /* <DEDUP_REMOVED lines=10> */
.L_x_1:


//--------------------- .nv.global.init           --------------------------
	.section	.nv.global.init,"aw",@progbits
.nv.global.init:
	.type		_$_str,@object
	.size		_$_str,(_$_str_$_2 - _$_str)
_$_str:
        /*0000*/ 	.byte	0x5f, 0x5f, 0x43, 0x55, 0x44, 0x41, 0x5f, 0x46, 0x54, 0x5a, 0x00
	.type		_$_str_$_2,@object
	.size		_$_str_$_2,(.L_1 - _$_str_$_2)
_$_str_$_2:
        /*000b*/ 	.byte	0x5f, 0x5f, 0x43, 0x55, 0x44, 0x41, 0x5f, 0x50, 0x52, 0x45, 0x43, 0x5f, 0x53, 0x51, 0x52, 0x54
        /*001b*/ 	.byte	0x00
.L_1:


//--------------------- .nv.constant0.triton_poi_fused__native_batch_norm_legit_no_training_cat_relu_12 --------------------------
	.section	.nv.constant0.triton_poi_fused__native_batch_norm_legit_no_training_cat_relu_12,"a",@progbits
	.sectionflags	@""
	.align	4
.nv.constant0.triton_poi_fused__native_batch_norm_legit_no_training_cat_relu_12:
	.zero		596
